//
// Generated by NVIDIA NVVM Compiler
//
// Compiler Build ID: CL-36424714
// Cuda compilation tools, release 13.0, V13.0.88
// Based on NVVM 20.0.0
//

.version 9.0
.target sm_100
.address_size 64

	// .globl	_Z12block_searchPciS_PiiiS0_
// _ZZ12block_searchPciS_PiiiS0_E8is_match has been demoted

.visible .entry _Z12block_searchPciS_PiiiS0_(
	.param .u64 .ptr .align 1 _Z12block_searchPciS_PiiiS0__param_0,
	.param .u32 _Z12block_searchPciS_PiiiS0__param_1,
	.param .u64 .ptr .align 1 _Z12block_searchPciS_PiiiS0__param_2,
	.param .u64 .ptr .align 1 _Z12block_searchPciS_PiiiS0__param_3,
	.param .u32 _Z12block_searchPciS_PiiiS0__param_4,
	.param .u32 _Z12block_searchPciS_PiiiS0__param_5,
	.param .u64 .ptr .align 1 _Z12block_searchPciS_PiiiS0__param_6
)
{
	.reg .pred 	%p<20>;
	.reg .b16 	%rs<6>;
	.reg .b32 	%r<36>;
	.reg .b64 	%rd<23>;
	// demoted variable
	.shared .align 4 .u32 _ZZ12block_searchPciS_PiiiS0_E8is_match;
	ld.param.u64 	%rd8, [_Z12block_searchPciS_PiiiS0__param_0];
	ld.param.u32 	%r17, [_Z12block_searchPciS_PiiiS0__param_1];
	ld.param.u64 	%rd5, [_Z12block_searchPciS_PiiiS0__param_2];
	ld.param.u64 	%rd6, [_Z12block_searchPciS_PiiiS0__param_3];
	ld.param.u32 	%r18, [_Z12block_searchPciS_PiiiS0__param_5];
	ld.param.u64 	%rd7, [_Z12block_searchPciS_PiiiS0__param_6];
	cvta.to.global.u64 	%rd1, %rd8;
	mov.u32 	%r1, %ctaid.x;
	mov.u32 	%r2, %tid.x;
	mul.lo.s32 	%r30, %r18, %r1;
	add.s32 	%r4, %r30, %r18;
	setp.ge.s32 	%p3, %r30, %r17;
	@%p3 bra 	$L__BB0_20;
	setp.eq.s32 	%p4, %r30, 0;
	mov.b32 	%r32, 0;
	@%p4 bra 	$L__BB0_3;
$L__BB0_2:
	mov.u32 	%r32, %r30;
	cvt.s64.s32 	%rd9, %r32;
	add.s64 	%rd10, %rd1, %rd9;
	ld.global.u8 	%rs1, [%rd10];
	setp.ne.s16 	%p5, %rs1, 10;
	add.s32 	%r30, %r32, 1;
	@%p5 bra 	$L__BB0_2;
$L__BB0_3:
	setp.ge.s32 	%p6, %r32, %r4;
	@%p6 bra 	$L__BB0_20;
	mov.b32 	%r20, 0;
	st.shared.u32 	[_ZZ12block_searchPciS_PiiiS0_E8is_match], %r20;
	setp.ge.s32 	%p7, %r32, %r17;
	@%p7 bra 	$L__BB0_20;
	cvta.to.global.u64 	%rd11, %rd6;
	mul.wide.u32 	%rd12, %r2, 4;
	add.s64 	%rd2, %rd11, %rd12;
	cvta.to.global.u64 	%rd13, %rd7;
	mul.wide.u32 	%rd14, %r1, 4;
	add.s64 	%rd3, %rd13, %rd14;
	cvta.to.global.u64 	%rd4, %rd5;
$L__BB0_6:
	bar.sync 	0;
	setp.lt.s32 	%p8, %r32, %r4;
	@%p8 bra 	$L__BB0_8;
	cvt.s64.s32 	%rd15, %r32;
	add.s64 	%rd16, %rd1, %rd15;
	ld.global.u8 	%rs2, [%rd16];
	setp.eq.s16 	%p9, %rs2, 10;
	@%p9 bra 	$L__BB0_20;
$L__BB0_8:
	ld.global.u32 	%r21, [%rd2+4];
	ld.global.u32 	%r9, [%rd2];
	sub.s32 	%r10, %r21, %r9;
	setp.lt.s32 	%p11, %r10, 1;
	mov.pred 	%p19, 0;
	@%p11 bra 	$L__BB0_11;
	mov.b32 	%r33, 0;
$L__BB0_10:
	add.s32 	%r23, %r9, %r33;
	cvt.s64.s32 	%rd17, %r23;
	add.s64 	%rd18, %rd4, %rd17;
	ld.global.u8 	%rs3, [%rd18];
	add.s32 	%r24, %r33, %r32;
	cvt.s64.s32 	%rd19, %r24;
	add.s64 	%rd20, %rd1, %rd19;
	ld.global.u8 	%rs4, [%rd20];
	setp.ne.s16 	%p19, %rs3, %rs4;
	setp.eq.s16 	%p12, %rs3, %rs4;
	add.s32 	%r33, %r33, 1;
	setp.ne.s32 	%p13, %r33, %r10;
	and.pred  	%p14, %p12, %p13;
	@%p14 bra 	$L__BB0_10;
$L__BB0_11:
	bar.sync 	0;
	@%p19 bra 	$L__BB0_13;
	mov.b32 	%r25, 1;
	st.shared.u32 	[_ZZ12block_searchPciS_PiiiS0_E8is_match], %r25;
$L__BB0_13:
	bar.sync 	0;
	ld.shared.u32 	%r26, [_ZZ12block_searchPciS_PiiiS0_E8is_match];
	setp.eq.s32 	%p15, %r26, 0;
	@%p15 bra 	$L__BB0_18;
	setp.ne.s32 	%p16, %r2, 0;
	@%p16 bra 	$L__BB0_16;
	ld.global.u32 	%r27, [%rd3];
	add.s32 	%r28, %r27, 1;
	st.global.u32 	[%rd3], %r28;
$L__BB0_16:
	bar.sync 	0;
	mov.b32 	%r29, 0;
	st.shared.u32 	[_ZZ12block_searchPciS_PiiiS0_E8is_match], %r29;
	bar.sync 	0;
	mov.u32 	%r34, %r32;
$L__BB0_17:
	mov.u32 	%r32, %r34;
	cvt.s64.s32 	%rd21, %r32;
	add.s64 	%rd22, %rd1, %rd21;
	ld.global.u8 	%rs5, [%rd22];
	setp.eq.s16 	%p17, %rs5, 10;
	add.s32 	%r34, %r32, 1;
	@%p17 bra 	$L__BB0_19;
	bra.uni 	$L__BB0_17;
$L__BB0_18:
	add.s32 	%r32, %r32, 1;
$L__BB0_19:
	setp.lt.s32 	%p18, %r32, %r17;
	@%p18 bra 	$L__BB0_6;
$L__BB0_20:
	ret;

}


// ===== COMPILED SASS (sm_100) =====

	.target	sm_100

	.elftype	@"ET_EXEC"


//--------------------- .note.nv.tkinfo           --------------------------
	.section	.note.nv.tkinfo,"",@"SHT_NOTE"
	.sectionflags	@"SHF_NOTE_NV_TKINFO"
	.tkinfo
        /*0018*/ 	.word	0x00000002
        /*0030*/ 	.string	""
        /*0030*/ 	.string	"ptxas"
        /*0030*/ 	.string	"Cuda compilation tools, release 13.0, V13.0.88"
        /*0030*/ 	.string	"Build cuda_13.0.r13.0/compiler.36424714_0"
        /*0030*/ 	.string	"-arch sm_100 -m 64 "



//--------------------- .note.nv.cuinfo           --------------------------
	.section	.note.nv.cuinfo,"",@"SHT_NOTE"
	.sectionflags	@"SHF_NOTE_NV_CUINFO"
        /*0018*/ 	.short	0x0002
        /*001a*/ 	.short	0x0064
        /*001c*/ 	.short	0x0082
	.zero		2


//--------------------- .nv.info                  --------------------------
	.section	.nv.info,"",@"SHT_CUDA_INFO"
	.align	4


	//----- nvinfo : EIATTR_REGCOUNT
	.align		4
        /*0000*/ 	.byte	0x04, 0x2f
        /*0002*/ 	.short	(.L_1 - .L_0)
	.align		4
.L_0:
        /*0004*/ 	.word	index@(_Z12block_searchPciS_PiiiS0_)
        /*0008*/ 	.word	0x00000011


	//----- nvinfo : EIATTR_FRAME_SIZE
	.align		4
.L_1:
        /*000c*/ 	.byte	0x04, 0x11
        /*000e*/ 	.short	(.L_3 - .L_2)
	.align		4
.L_2:
        /*0010*/ 	.word	index@(_Z12block_searchPciS_PiiiS0_)
        /*0014*/ 	.word	0x00000000


	//----- nvinfo : EIATTR_MIN_STACK_SIZE
	.align		4
.L_3:
        /*0018*/ 	.byte	0x04, 0x12
        /*001a*/ 	.short	(.L_5 - .L_4)
	.align		4
.L_4:
        /*001c*/ 	.word	index@(_Z12block_searchPciS_PiiiS0_)
        /*0020*/ 	.word	0x00000000
.L_5:


//--------------------- .nv.compat                --------------------------
	.section	.nv.compat,"",@"SHT_CUDA_COMPAT_INFO"
	.align	4
        /*0000*/ 	.byte	0x02, 0x09, 0x00, 0x00, 0x02, 0x02, 0x01, 0x00, 0x02, 0x05, 0x05, 0x00, 0x03, 0x07, 0x01, 0x01
        /*0010*/ 	.byte	0x02, 0x03, 0x00, 0x00, 0x02, 0x06, 0x01, 0x00, 0x04, 0x0b, 0x08, 0x00, 0x09, 0x00, 0x00, 0x00
        /*0020*/ 	.byte	0x00, 0x00, 0x00, 0x00


//--------------------- .nv.info._Z12block_searchPciS_PiiiS0_ --------------------------
	.section	.nv.info._Z12block_searchPciS_PiiiS0_,"",@"SHT_CUDA_INFO"
	.sectionflags	@""
	.align	4


	//----- nvinfo : EIATTR_CUDA_API_VERSION
	.align		4
        /*0000*/ 	.byte	0x04, 0x37
        /*0002*/ 	.short	(.L_7 - .L_6)
.L_6:
        /*0004*/ 	.word	0x00000082


	//----- nvinfo : EIATTR_KPARAM_INFO
	.align		4
.L_7:
        /*0008*/ 	.byte	0x04, 0x17
        /*000a*/ 	.short	(.L_9 - .L_8)
.L_8:
        /*000c*/ 	.word	0x00000000
        /*0010*/ 	.short	0x0006
        /*0012*/ 	.short	0x0028
        /*0014*/ 	.byte	0x00, 0xf5, 0x21, 0x00


	//----- nvinfo : EIATTR_KPARAM_INFO
	.align		4
.L_9:
        /*0018*/ 	.byte	0x04, 0x17
        /*001a*/ 	.short	(.L_11 - .L_10)
.L_10:
        /*001c*/ 	.word	0x00000000
        /*0020*/ 	.short	0x0005
        /*0022*/ 	.short	0x0024
        /*0024*/ 	.byte	0x00, 0xf0, 0x11, 0x00


	//----- nvinfo : EIATTR_KPARAM_INFO
	.align		4
.L_11:
        /*0028*/ 	.byte	0x04, 0x17
        /*002a*/ 	.short	(.L_13 - .L_12)
.L_12:
        /*002c*/ 	.word	0x00000000
        /*0030*/ 	.short	0x0004
        /*0032*/ 	.short	0x0020
        /*0034*/ 	.byte	0x00, 0xf0, 0x11, 0x00


	//----- nvinfo : EIATTR_KPARAM_INFO
	.align		4
.L_13:
        /*0038*/ 	.byte	0x04, 0x17
        /*003a*/ 	.short	(.L_15 - .L_14)
.L_14:
        /*003c*/ 	.word	0x00000000
        /*0040*/ 	.short	0x0003
        /*0042*/ 	.short	0x0018
        /*0044*/ 	.byte	0x00, 0xf5, 0x21, 0x00


	//----- nvinfo : EIATTR_KPARAM_INFO
	.align		4
.L_15:
        /*0048*/ 	.byte	0x04, 0x17
        /*004a*/ 	.short	(.L_17 - .L_16)
.L_16:
        /*004c*/ 	.word	0x00000000
        /*0050*/ 	.short	0x0002
        /*0052*/ 	.short	0x0010
        /*0054*/ 	.byte	0x00, 0xf5, 0x21, 0x00


	//----- nvinfo : EIATTR_KPARAM_INFO
	.align		4
.L_17:
        /*0058*/ 	.byte	0x04, 0x17
        /*005a*/ 	.short	(.L_19 - .L_18)
.L_18:
        /*005c*/ 	.word	0x00000000
        /*0060*/ 	.short	0x0001
        /*0062*/ 	.short	0x0008
        /*0064*/ 	.byte	0x00, 0xf0, 0x11, 0x00


	//----- nvinfo : EIATTR_KPARAM_INFO
	.align		4
.L_19:
        /*0068*/ 	.byte	0x04, 0x17
        /*006a*/ 	.short	(.L_21 - .L_20)
.L_20:
        /*006c*/ 	.word	0x00000000
        /*0070*/ 	.short	0x0000
        /*0072*/ 	.short	0x0000
        /*0074*/ 	.byte	0x00, 0xf5, 0x21, 0x00


	//----- nvinfo : EIATTR_SPARSE_MMA_MASK
	.align		4
.L_21:
        /*0078*/ 	.byte	0x03, 0x50
        /*007a*/ 	.short	0x0000


	//----- nvinfo : EIATTR_MAXREG_COUNT
	.align		4
        /*007c*/ 	.byte	0x03, 0x1b
        /*007e*/ 	.short	0x00ff


	//----- nvinfo : EIATTR_NUM_BARRIERS
	.align		4
        /*0080*/ 	.byte	0x02, 0x4c
        /*0082*/ 	.byte	0x01
	.zero		1


	//----- nvinfo : EIATTR_MERCURY_ISA_VERSION
	.align		4
        /*0084*/ 	.byte	0x03, 0x5f
        /*0086*/ 	.short	0x0101


	//----- nvinfo : EIATTR_VRC_CTA_INIT_COUNT
	.align		4
        /*0088*/ 	.byte	0x02, 0x4a
	.zero		1
	.zero		1


	//----- nvinfo : EIATTR_EXIT_INSTR_OFFSETS
	.align		4
        /*008c*/ 	.byte	0x04, 0x1c
        /*008e*/ 	.short	(.L_23 - .L_22)


	//   ....[0]....
.L_22:
        /*0090*/ 	.word	0x00000060


	//   ....[1]....
        /*0094*/ 	.word	0x00000160


	//   ....[2]....
        /*0098*/ 	.word	0x000001c0


	//   ....[3]....
        /*009c*/ 	.word	0x000002a0


	//   ....[4]....
        /*00a0*/ 	.word	0x00000680


	//----- nvinfo : EIATTR_CRS_STACK_SIZE
	.align		4
.L_23:
        /*00a4*/ 	.byte	0x04, 0x1e
        /*00a6*/ 	.short	(.L_25 - .L_24)
.L_24:
        /*00a8*/ 	.word	0x00000000


	//----- nvinfo : EIATTR_CBANK_PARAM_SIZE
	.align		4
.L_25:
        /*00ac*/ 	.byte	0x03, 0x19
        /*00ae*/ 	.short	0x0030


	//----- nvinfo : EIATTR_PARAM_CBANK
	.align		4
        /*00b0*/ 	.byte	0x04, 0x0a
        /*00b2*/ 	.short	(.L_27 - .L_26)
	.align		4
.L_26:
        /*00b4*/ 	.word	index@(.nv.constant0._Z12block_searchPciS_PiiiS0_)
        /*00b8*/ 	.short	0x0380
        /*00ba*/ 	.short	0x0030


	//----- nvinfo : EIATTR_SW_WAR
	.align		4
.L_27:
        /*00bc*/ 	.byte	0x04, 0x36
        /*00be*/ 	.short	(.L_29 - .L_28)
.L_28:
        /*00c0*/ 	.word	0x00000008
.L_29:


//--------------------- .nv.callgraph             --------------------------
	.section	.nv.callgraph,"",@"SHT_CUDA_CALLGRAPH"
	.align	4
	.sectionentsize	8
	.align		4
        /*0000*/ 	.word	0x00000000
	.align		4
        /*0004*/ 	.word	0xffffffff
	.align		4
        /*0008*/ 	.word	0x00000000
	.align		4
        /*000c*/ 	.word	0xfffffffe
	.align		4
        /*0010*/ 	.word	0x00000000
	.align		4
        /*0014*/ 	.word	0xfffffffd
	.align		4
        /*0018*/ 	.word	0x00000000
	.align		4
        /*001c*/ 	.word	0xfffffffc


//--------------------- .text._Z12block_searchPciS_PiiiS0_ --------------------------
	.section	.text._Z12block_searchPciS_PiiiS0_,"ax",@progbits
	.align	128
        .global         _Z12block_searchPciS_PiiiS0_
        .type           _Z12block_searchPciS_PiiiS0_,@function
        .size           _Z12block_searchPciS_PiiiS0_,(.L_x_11 - _Z12block_searchPciS_PiiiS0_)
        .other          _Z12block_searchPciS_PiiiS0_,@"STO_CUDA_ENTRY STV_DEFAULT"
_Z12block_searchPciS_PiiiS0_:
.text._Z12block_searchPciS_PiiiS0_:
[----:B------:R-:W-:Y:S01]  /*0000*/  LDC R1, c[0x0][0x37c] ;  /* 0x0000df00ff017b82 */ /* 0x000fe20000000800 */
[----:B------:R-:W0:Y:S01]  /*0010*/  S2R R9, SR_CTAID.X ;  /* 0x0000000000097919 */ /* 0x000e220000002500 */
[----:B------:R-:W0:Y:S01]  /*0020*/  LDCU UR4, c[0x0][0x3a4] ;  /* 0x00007480ff0477ac */ /* 0x000e220008000800 */
[----:B------:R-:W1:Y:S01]  /*0030*/  LDCU UR8, c[0x0][0x388] ;  /* 0x00007100ff0877ac */ /* 0x000e620008000800 */
[----:B0-----:R-:W-:-:S05]  /*0040*/  IMAD R0, R9, UR4, RZ ;  /* 0x0000000409007c24 */ /* 0x001fca000f8e02ff */
[----:B-1----:R-:W-:-:S13]  /*0050*/  ISETP.GE.AND P0, PT, R0, UR8, PT ;  /* 0x0000000800007c0c */ /* 0x002fda000bf06270 */
[----:B------:R-:W-:Y:S05]  /*0060*/  @P0 EXIT ;  /* 0x000000000000094d */ /* 0x000fea0003800000 */
[----:B------:R-:W-:Y:S01]  /*0070*/  IMAD.MOV.U32 R4, RZ, RZ, R0 ;  /* 0x000000ffff047224 */ /* 0x000fe200078e0000 */
[----:B------:R-:W0:Y:S01]  /*0080*/  LDC.64 R10, c[0x0][0x380] ;  /* 0x0000e000ff0a7b82 */ /* 0x000e220000000a00 */
[----:B------:R-:W1:Y:S01]  /*0090*/  LDCU.64 UR6, c[0x0][0x358] ;  /* 0x00006b00ff0677ac */ /* 0x000e620008000a00 */
[----:B------:R-:W-:Y:S02]  /*00a0*/  VIADD R0, R0, UR4 ;  /* 0x0000000400007c36 */ /* 0x000fe40008000000 */
[----:B------:R-:W-:Y:S01]  /*00b0*/  ISETP.NE.AND P0, PT, R4, RZ, PT ;  /* 0x000000ff0400720c */ /* 0x000fe20003f05270 */
[----:B------:R-:W-:-:S12]  /*00c0*/  IMAD.MOV.U32 R7, RZ, RZ, RZ ;  /* 0x000000ffff077224 */ /* 0x000fd800078e00ff */
[----:B------:R-:W-:Y:S05]  /*00d0*/  @!P0 BRA `(.L_x_0) ;  /* 0x00000000001c8947 */ /* 0x000fea0003800000 */
.L_x_1:
[----:B0-----:R-:W-:-:S04]  /*00e0*/  IADD3 R2, P0, PT, R4, R10, RZ ;  /* 0x0000000a04027210 */ /* 0x001fc80007f1e0ff */
[----:B------:R-:W-:-:S05]  /*00f0*/  LEA.HI.X.SX32 R3, R4, R11, 0x1, P0 ;  /* 0x0000000b04037211 */ /* 0x000fca00000f0eff */
[----:B-1----:R-:W2:Y:S01]  /*0100*/  LDG.E.U8 R2, desc[UR6][R2.64] ;  /* 0x0000000602027981 */ /* 0x002ea2000c1e1100 */
[----:B------:R-:W-:Y:S02]  /*0110*/  IMAD.MOV.U32 R7, RZ, RZ, R4 ;  /* 0x000000ffff077224 */ /* 0x000fe400078e0004 */
[----:B------:R-:W-:Y:S01]  /*0120*/  VIADD R4, R4, 0x1 ;  /* 0x0000000104047836 */ /* 0x000fe20000000000 */
[----:B--2---:R-:W-:-:S13]  /*0130*/  ISETP.NE.AND P0, PT, R2, 0xa, PT ;  /* 0x0000000a0200780c */ /* 0x004fda0003f05270 */
[----:B------:R-:W-:Y:S05]  /*0140*/  @P0 BRA `(.L_x_1) ;  /* 0xfffffffc00e40947 */ /* 0x000fea000383ffff */
.L_x_0:
[----:B------:R-:W-:-:S13]  /*0150*/  ISETP.GE.AND P0, PT, R7, R0, PT ;  /* 0x000000000700720c */ /* 0x000fda0003f06270 */
[----:B-1----:R-:W-:Y:S05]  /*0160*/  @P0 EXIT ;  /* 0x000000000000094d */ /* 0x002fea0003800000 */
[----:B------:R-:W1:Y:S01]  /*0170*/  S2UR UR5, SR_CgaCtaId ;  /* 0x00000000000579c3 */ /* 0x000e620000008800 */
[----:B------:R-:W-:Y:S01]  /*0180*/  ISETP.GE.AND P0, PT, R7, UR8, PT ;  /* 0x0000000807007c0c */ /* 0x000fe2000bf06270 */
[----:B------:R-:W-:Y:S02]  /*0190*/  UMOV UR4, 0x400 ;  /* 0x0000040000047882 */ /* 0x000fe40000000000 */
[----:B-1----:R-:W-:-:S09]  /*01a0*/  ULEA UR4, UR5, UR4, 0x18 ;  /* 0x0000000405047291 */ /* 0x002fd2000f8ec0ff */
[----:B------:R-:W-:Y:S01]  /*01b0*/  STS [UR4], RZ ;  /* 0x000000ffff007988 */ /* 0x000fe20008000804 */
[----:B------:R-:W-:Y:S05]  /*01c0*/  @P0 EXIT ;  /* 0x000000000000094d */ /* 0x000fea0003800000 */
[----:B------:R-:W1:Y:S01]  /*01d0*/  S2R R6, SR_TID.X ;  /* 0x0000000000067919 */ /* 0x000e620000002100 */
[----:B------:R-:W2:Y:S08]  /*01e0*/  LDC.64 R2, c[0x0][0x3a8] ;  /* 0x0000ea00ff027b82 */ /* 0x000eb00000000a00 */
[----:B------:R-:W1:Y:S01]  /*01f0*/  LDC.64 R4, c[0x0][0x398] ;  /* 0x0000e600ff047b82 */ /* 0x000e620000000a00 */
[----:B--2---:R-:W-:-:S04]  /*0200*/  IMAD.WIDE.U32 R2, R9, 0x4, R2 ;  /* 0x0000000409027825 */ /* 0x004fc800078e0002 */
[----:B-1----:R-:W-:-:S07]  /*0210*/  IMAD.WIDE.U32 R4, R6, 0x4, R4 ;  /* 0x0000000406047825 */ /* 0x002fce00078e0004 */
.L_x_9:
[----:B------:R-:W-:Y:S01]  /*0220*/  BAR.SYNC.DEFER_BLOCKING 0x0 ;  /* 0x0000000000007b1d */ /* 0x000fe20000010000 */
[----:B------:R-:W-:-:S13]  /*0230*/  ISETP.GE.AND P0, PT, R7, R0, PT ;  /* 0x000000000700720c */ /* 0x000fda0003f06270 */
[----:B------:R-:W-:Y:S05]  /*0240*/  @!P0 BRA `(.L_x_2) ;  /* 0x0000000000188947 */ /* 0x000fea0003800000 */
[----:B------:R-:W1:Y:S02]  /*0250*/  LDC.64 R8, c[0x0][0x380] ;  /* 0x0000e000ff087b82 */ /* 0x000e640000000a00 */
[----:B-1----:R-:W-:-:S04]  /*0260*/  IADD3 R8, P0, PT, R7, R8, RZ ;  /* 0x0000000807087210 */ /* 0x002fc80007f1e0ff */
[----:B------:R-:W-:-:S05]  /*0270*/  LEA.HI.X.SX32 R9, R7, R9, 0x1, P0 ;  /* 0x0000000907097211 */ /* 0x000fca00000f0eff */
[----:B------:R-:W2:Y:S02]  /*0280*/  LDG.E.U8 R8, desc[UR6][R8.64] ;  /* 0x0000000608087981 */ /* 0x000ea4000c1e1100 */
[----:B--2---:R-:W-:-:S13]  /*0290*/  ISETP.NE.AND P0, PT, R8, 0xa, PT ;  /* 0x0000000a0800780c */ /* 0x004fda0003f05270 */
[----:B------:R-:W-:Y:S05]  /*02a0*/  @!P0 EXIT ;  /* 0x000000000000894d */ /* 0x000fea0003800000 */
.L_x_2:
[----:B------:R-:W2:Y:S01]  /*02b0*/  LDG.E R8, desc[UR6][R4.64+0x4] ;  /* 0x0000040604087981 */ /* 0x000ea2000c1e1900 */
[----:B------:R-:W1:Y:S03]  /*02c0*/  LDCU.64 UR8, c[0x0][0x380] ;  /* 0x00007000ff0877ac */ /* 0x000e660008000a00 */
[----:B------:R-:W2:Y:S01]  /*02d0*/  LDG.E R13, desc[UR6][R4.64] ;  /* 0x00000006040d7981 */ /* 0x000ea2000c1e1900 */
[----:B------:R-:W3:Y:S01]  /*02e0*/  LDCU.64 UR4, c[0x0][0x390] ;  /* 0x00007200ff0477ac */ /* 0x000ee20008000a00 */
[----:B------:R-:W-:Y:S01]  /*02f0*/  BSSY.RECONVERGENT B0, `(.L_x_3) ;  /* 0x0000013000007945 */ /* 0x000fe20003800200 */
[----:B------:R-:W-:Y:S01]  /*0300*/  PLOP3.LUT P0, PT, PT, PT, PT, 0x8, 0x80 ;  /* 0x000000000080781c */ /* 0x000fe20003f0e170 */
[----:B--2---:R-:W-:-:S05]  /*0310*/  IMAD.IADD R12, R8, 0x1, -R13 ;  /* 0x00000001080c7824 */ /* 0x004fca00078e0a0d */
[----:B------:R-:W-:-:S13]  /*0320*/  ISETP.GE.AND P1, PT, R12, 0x1, PT ;  /* 0x000000010c00780c */ /* 0x000fda0003f26270 */
[----:B-1-3--:R-:W-:Y:S05]  /*0330*/  @!P1 BRA `(.L_x_4) ;  /* 0x0000000000389947 */ /* 0x00afea0003800000 */
[----:B------:R-:W-:-:S07]  /*0340*/  IMAD.MOV.U32 R14, RZ, RZ, RZ ;  /* 0x000000ffff0e7224 */ /* 0x000fce00078e00ff */
.L_x_5:
[--C-:B0-----:R-:W-:Y:S02]  /*0350*/  IMAD.IADD R11, R7, 0x1, R14.reuse ;  /* 0x00000001070b7824 */ /* 0x101fe400078e020e */
[----:B------:R-:W-:-:S03]  /*0360*/  IMAD.IADD R9, R13, 0x1, R14 ;  /* 0x000000010d097824 */ /* 0x000fc600078e020e */
[----:B------:R-:W-:Y:S02]  /*0370*/  IADD3 R10, P1, PT, R11, UR8, RZ ;  /* 0x000000080b0a7c10 */ /* 0x000fe4000ff3e0ff */
[----:B------:R-:W-:Y:S02]  /*0380*/  IADD3 R8, P0, PT, R9, UR4, RZ ;  /* 0x0000000409087c10 */ /* 0x000fe4000ff1e0ff */
[----:B------:R-:W-:Y:S02]  /*0390*/  LEA.HI.X.SX32 R11, R11, UR9, 0x1, P1 ;  /* 0x000000090b0b7c11 */ /* 0x000fe400088f0eff */
[----:B------:R-:W-:-:S04]  /*03a0*/  LEA.HI.X.SX32 R9, R9, UR5, 0x1, P0 ;  /* 0x0000000509097c11 */ /* 0x000fc800080f0eff */
[----:B------:R-:W2:Y:S04]  /*03b0*/  LDG.E.U8 R11, desc[UR6][R10.64] ;  /* 0x000000060a0b7981 */ /* 0x000ea8000c1e1100 */
[----:B------:R-:W2:Y:S01]  /*03c0*/  LDG.E.U8 R8, desc[UR6][R8.64] ;  /* 0x0000000608087981 */ /* 0x000ea2000c1e1100 */
[----:B------:R-:W-:-:S05]  /*03d0*/  VIADD R14, R14, 0x1 ;  /* 0x000000010e0e7836 */ /* 0x000fca0000000000 */
[----:B------:R-:W-:Y:S02]  /*03e0*/  ISETP.NE.AND P1, PT, R14, R12, PT ;  /* 0x0000000c0e00720c */ /* 0x000fe40003f25270 */
[CC--:B--2---:R-:W-:Y:S02]  /*03f0*/  ISETP.EQ.AND P2, PT, R8.reuse, R11.reuse, PT ;  /* 0x0000000b0800720c */ /* 0x0c4fe40003f42270 */
[----:B------:R-:W-:-:S11]  /*0400*/  ISETP.NE.AND P0, PT, R8, R11, PT ;  /* 0x0000000b0800720c */ /* 0x000fd60003f05270 */
[----:B------:R-:W-:Y:S05]  /*0410*/  @P1 BRA P2, `(.L_x_5) ;  /* 0xfffffffc00cc1947 */ /* 0x000fea000103ffff */
.L_x_4:
[----:B------:R-:W-:Y:S05]  /*0420*/  BSYNC.RECONVERGENT B0 ;  /* 0x0000000000007941 */ /* 0x000fea0003800200 */
.L_x_3:
[----:B------:R-:W1:Y:S08]  /*0430*/  S2UR UR5, SR_CgaCtaId ;  /* 0x00000000000579c3 */ /* 0x000e700000008800 */
[----:B------:R-:W-:Y:S01]  /*0440*/  BAR.SYNC.DEFER_BLOCKING 0x0 ;  /* 0x0000000000007b1d */ /* 0x000fe20000010000 */
[----:B------:R-:W-:-:S05]  /*0450*/  @!P0 IMAD.MOV.U32 R9, RZ, RZ, 0x1 ;  /* 0x00000001ff098424 */ /* 0x000fca00078e00ff */
[----:B------:R-:W-:Y:S02]  /*0460*/  UMOV UR4, 0x400 ;  /* 0x0000040000047882 */ /* 0x000fe40000000000 */
[----:B-1----:R-:W-:-:S09]  /*0470*/  ULEA UR4, UR5, UR4, 0x18 ;  /* 0x0000000405047291 */ /* 0x002fd2000f8ec0ff */
[----:B------:R-:W-:Y:S01]  /*0480*/  @!P0 STS [UR4], R9 ;  /* 0x00000009ff008988 */ /* 0x000fe20008000804 */
[----:B------:R-:W-:Y:S06]  /*0490*/  BAR.SYNC.DEFER_BLOCKING 0x0 ;  /* 0x0000000000007b1d */ /* 0x000fec0000010000 */
[----:B------:R-:W1:Y:S02]  /*04a0*/  LDS R8, [UR4] ;  /* 0x00000004ff087984 */ /* 0x000e640008000800 */
[----:B-1----:R-:W-:-:S13]  /*04b0*/  ISETP.NE.AND P0, PT, R8, RZ, PT ;  /* 0x000000ff0800720c */ /* 0x002fda0003f05270 */
[----:B------:R-:W-:Y:S05]  /*04c0*/  @!P0 BRA `(.L_x_6) ;  /* 0x00000000005c8947 */ /* 0x000fea0003800000 */
[----:B------:R-:W-:Y:S01]  /*04d0*/  ISETP.NE.AND P0, PT, R6, RZ, PT ;  /* 0x000000ff0600720c */ /* 0x000fe20003f05270 */
[----:B------:R-:W1:-:S12]  /*04e0*/  LDC.64 R12, c[0x0][0x380] ;  /* 0x0000e000ff0c7b82 */ /* 0x000e580000000a00 */
[----:B------:R-:W0:Y:S01]  /*04f0*/  @!P0 LDG.E R9, desc[UR6][R2.64] ;  /* 0x0000000602098981 */ /* 0x000e22000c1e1900 */
[----:B-1----:R-:W-:Y:S01]  /*0500*/  IADD3 R8, P1, PT, R7, R12, RZ ;  /* 0x0000000c07087210 */ /* 0x002fe20007f3e0ff */
[----:B0-----:R-:W-:-:S03]  /*0510*/  @!P0 VIADD R11, R9, 0x1 ;  /* 0x00000001090b8836 */ /* 0x001fc60000000000 */
[----:B------:R-:W-:Y:S02]  /*0520*/  LEA.HI.X.SX32 R9, R7, R13, 0x1, P1 ;  /* 0x0000000d07097211 */ /* 0x000fe400008f0eff */
[----:B------:R1:W-:Y:S01]  /*0530*/  @!P0 STG.E desc[UR6][R2.64], R11 ;  /* 0x0000000b02008986 */ /* 0x0003e2000c101906 */
[----:B------:R-:W-:Y:S06]  /*0540*/  BAR.SYNC.DEFER_BLOCKING 0x0 ;  /* 0x0000000000007b1d */ /* 0x000fec0000010000 */
[----:B------:R-:W-:Y:S02]  /*0550*/  STS [UR4], RZ ;  /* 0x000000ffff007988 */ /* 0x000fe40008000804 */
[----:B------:R-:W-:Y:S06]  /*0560*/  BAR.SYNC.DEFER_BLOCKING 0x0 ;  /* 0x0000000000007b1d */ /* 0x000fec0000010000 */
[----:B------:R-:W2:Y:S02]  /*0570*/  LDG.E.U8 R8, desc[UR6][R8.64] ;  /* 0x0000000608087981 */ /* 0x000ea4000c1e1100 */
[----:B--2---:R-:W-:-:S13]  /*0580*/  ISETP.NE.AND P0, PT, R8, 0xa, PT ;  /* 0x0000000a0800780c */ /* 0x004fda0003f05270 */
[----:B-1----:R-:W-:Y:S05]  /*0590*/  @!P0 BRA `(.L_x_7) ;  /* 0x00000000002c8947 */ /* 0x002fea0003800000 */
[----:B------:R-:W-:-:S07]  /*05a0*/  VIADD R10, R7, 0x1 ;  /* 0x00000001070a7836 */ /* 0x000fce0000000000 */
.L_x_8:
[----:B------:R-:W-:-:S04]  /*05b0*/  IADD3 R8, P0, PT, R10, R12, RZ ;  /* 0x0000000c0a087210 */ /* 0x000fc80007f1e0ff */
[----:B------:R-:W-:-:S05]  /*05c0*/  LEA.HI.X.SX32 R9, R10, R13, 0x1, P0 ;  /* 0x0000000d0a097211 */ /* 0x000fca00000f0eff */
[----:B------:R-:W2:Y:S01]  /*05d0*/  LDG.E.U8 R8, desc[UR6][R8.64] ;  /* 0x0000000608087981 */ /* 0x000ea2000c1e1100 */
[----:B------:R-:W-:Y:S02]  /*05e0*/  VIADD R11, R10, 0x1 ;  /* 0x000000010a0b7836 */ /* 0x000fe40000000000 */
[----:B------:R-:W-:Y:S02]  /*05f0*/  IMAD.MOV.U32 R7, RZ, RZ, R10 ;  /* 0x000000ffff077224 */ /* 0x000fe400078e000a */
[----:B------:R-:W-:Y:S01]  /*0600*/  IMAD.MOV.U32 R10, RZ, RZ, R11 ;  /* 0x000000ffff0a7224 */ /* 0x000fe200078e000b */
[----:B--2---:R-:W-:-:S13]  /*0610*/  ISETP.NE.AND P0, PT, R8, 0xa, PT ;  /* 0x0000000a0800780c */ /* 0x004fda0003f05270 */
[----:B------:R-:W-:Y:S05]  /*0620*/  @P0 BRA `(.L_x_8) ;  /* 0xfffffffc00e00947 */ /* 0x000fea000383ffff */
[----:B------:R-:W-:Y:S05]  /*0630*/  BRA `(.L_x_7) ;  /* 0x0000000000047947 */ /* 0x000fea0003800000 */
.L_x_6:
[----:B------:R-:W-:-:S07]  /*0640*/  VIADD R7, R7, 0x1 ;  /* 0x0000000107077836 */ /* 0x000fce0000000000 */
.L_x_7:
[----:B------:R-:W1:Y:S02]  /*0650*/  LDCU UR4, c[0x0][0x388] ;  /* 0x00007100ff0477ac */ /* 0x000e640008000800 */
[----:B-1----:R-:W-:-:S13]  /*0660*/  ISETP.GE.AND P0, PT, R7, UR4, PT ;  /* 0x0000000407007c0c */ /* 0x002fda000bf06270 */
[----:B------:R-:W-:Y:S05]  /*0670*/  @!P0 BRA `(.L_x_9) ;  /* 0xfffffff800e88947 */ /* 0x000fea000383ffff */
[----:B------:R-:W-:Y:S05]  /*0680*/  EXIT ;  /* 0x000000000000794d */ /* 0x000fea0003800000 */
.L_x_10:
[----:B------:R-:W-:-:S00]  /*0690*/  BRA `(.L_x_10) ;  /* 0xfffffffc00fc7947 */ /* 0x000fc0000383ffff */
[----:B------:R-:W-:-:S00]  /*06a0*/  NOP ;  /* 0x0000000000007918 */ /* 0x000fc00000000000 */
        /* <DEDUP_REMOVED lines=13> */
.L_x_11:


//--------------------- .nv.shared._Z12block_searchPciS_PiiiS0_ --------------------------
	.section	.nv.shared._Z12block_searchPciS_PiiiS0_,"aw",@nobits
	.sectionflags	@""
	.align	4
.nv.shared._Z12block_searchPciS_PiiiS0_:
	.zero		1028


//--------------------- .nv.shared.reserved.0     --------------------------
	.section	.nv.shared.reserved.0,"aw",@nobits
	.weak		__nv_reservedSMEM_offset_0_alias
	.size		__nv_reservedSMEM_offset_0_alias, 0, 64
	.other		__nv_reservedSMEM_offset_0_alias,@"STO_CUDA_RESERVED_SHARED STV_DEFAULT"
__nv_reservedSMEM_offset_0_alias:
	.zero		0
	.zero		64


//--------------------- .nv.constant0._Z12block_searchPciS_PiiiS0_ --------------------------
	.section	.nv.constant0._Z12block_searchPciS_PiiiS0_,"a",@progbits
	.sectionflags	@""
	.align	4
.nv.constant0._Z12block_searchPciS_PiiiS0_:
	.zero		944


//--------------------- SYMBOLS --------------------------

	.type		.nv.reservedSmem.offset0,@object
	.size		.nv.reservedSmem.offset0,0x4
	.type		.nv.reservedSmem.cap,@object
	.size		.nv.reservedSmem.cap,0x4
